//
// Generated by NVIDIA NVVM Compiler
//
// Compiler Build ID: CL-36424714
// Cuda compilation tools, release 13.0, V13.0.88
// Based on NVVM 20.0.0
//

.version 9.0
.target sm_100
.address_size 64

	// .globl	_Z23wmma_v3_cpAsync_alignedILj128ELj256ELj32ELj256EEvP6__halfS1_S1_iii
// _ZZ23wmma_v3_cpAsync_alignedILj128ELj256ELj32ELj256EEvP6__halfS1_S1_iiiE5smemA has been demoted
// _ZZ23wmma_v3_cpAsync_alignedILj128ELj256ELj32ELj256EEvP6__halfS1_S1_iiiE5smemB has been demoted

.visible .entry _Z23wmma_v3_cpAsync_alignedILj128ELj256ELj32ELj256EEvP6__halfS1_S1_iii(
	.param .u64 .ptr .align 1 _Z23wmma_v3_cpAsync_alignedILj128ELj256ELj32ELj256EEvP6__halfS1_S1_iii_param_0,
	.param .u64 .ptr .align 1 _Z23wmma_v3_cpAsync_alignedILj128ELj256ELj32ELj256EEvP6__halfS1_S1_iii_param_1,
	.param .u64 .ptr .align 1 _Z23wmma_v3_cpAsync_alignedILj128ELj256ELj32ELj256EEvP6__halfS1_S1_iii_param_2,
	.param .u32 _Z23wmma_v3_cpAsync_alignedILj128ELj256ELj32ELj256EEvP6__halfS1_S1_iii_param_3,
	.param .u32 _Z23wmma_v3_cpAsync_alignedILj128ELj256ELj32ELj256EEvP6__halfS1_S1_iii_param_4,
	.param .u32 _Z23wmma_v3_cpAsync_alignedILj128ELj256ELj32ELj256EEvP6__halfS1_S1_iii_param_5
)
{
	.reg .pred 	%p<3>;
	.reg .b16 	%rs<2>;
	.reg .b32 	%r<613>;
	.reg .b32 	%f<2>;
	.reg .b64 	%rd<52>;
	// demoted variable
	.shared .align 2 .b8 _ZZ23wmma_v3_cpAsync_alignedILj128ELj256ELj32ELj256EEvP6__halfS1_S1_iiiE5smemA[8192];
	// demoted variable
	.shared .align 2 .b8 _ZZ23wmma_v3_cpAsync_alignedILj128ELj256ELj32ELj256EEvP6__halfS1_S1_iiiE5smemB[16384];
	ld.param.u32 	%r220, [_Z23wmma_v3_cpAsync_alignedILj128ELj256ELj32ELj256EEvP6__halfS1_S1_iii_param_5];
	mov.u32 	%r221, %ctaid.x;
	mov.u32 	%r222, %ctaid.y;
	mov.u32 	%r1, %tid.x;
	shr.u32 	%r2, %r1, 5;
	shl.b32 	%r3, %r222, 7;
	shl.b32 	%r4, %r221, 8;
	mov.f32 	%f1, 0f00000000;
	// begin inline asm
	{  cvt.rn.f16.f32 %rs1, %f1;}

	// end inline asm
	mov.b32 	%r549, {%rs1, %rs1};
	setp.lt.u32 	%p1, %r220, 32;
	mov.u32 	%r550, %r549;
	mov.u32 	%r551, %r549;
	mov.u32 	%r552, %r549;
	mov.u32 	%r553, %r549;
	mov.u32 	%r554, %r549;
	mov.u32 	%r555, %r549;
	mov.u32 	%r556, %r549;
	mov.u32 	%r557, %r549;
	mov.u32 	%r558, %r549;
	mov.u32 	%r559, %r549;
	mov.u32 	%r560, %r549;
	mov.u32 	%r561, %r549;
	mov.u32 	%r562, %r549;
	mov.u32 	%r563, %r549;
	mov.u32 	%r564, %r549;
	mov.u32 	%r565, %r549;
	mov.u32 	%r566, %r549;
	mov.u32 	%r567, %r549;
	mov.u32 	%r568, %r549;
	mov.u32 	%r569, %r549;
	mov.u32 	%r570, %r549;
	mov.u32 	%r571, %r549;
	mov.u32 	%r572, %r549;
	mov.u32 	%r573, %r549;
	mov.u32 	%r574, %r549;
	mov.u32 	%r575, %r549;
	mov.u32 	%r576, %r549;
	mov.u32 	%r577, %r549;
	mov.u32 	%r578, %r549;
	mov.u32 	%r579, %r549;
	mov.u32 	%r580, %r549;
	mov.u32 	%r581, %r549;
	mov.u32 	%r582, %r549;
	mov.u32 	%r583, %r549;
	mov.u32 	%r584, %r549;
	mov.u32 	%r585, %r549;
	mov.u32 	%r586, %r549;
	mov.u32 	%r587, %r549;
	mov.u32 	%r588, %r549;
	mov.u32 	%r589, %r549;
	mov.u32 	%r590, %r549;
	mov.u32 	%r591, %r549;
	mov.u32 	%r592, %r549;
	mov.u32 	%r593, %r549;
	mov.u32 	%r594, %r549;
	mov.u32 	%r595, %r549;
	mov.u32 	%r596, %r549;
	mov.u32 	%r597, %r549;
	mov.u32 	%r598, %r549;
	mov.u32 	%r599, %r549;
	mov.u32 	%r600, %r549;
	mov.u32 	%r601, %r549;
	mov.u32 	%r602, %r549;
	mov.u32 	%r603, %r549;
	mov.u32 	%r604, %r549;
	mov.u32 	%r605, %r549;
	mov.u32 	%r606, %r549;
	mov.u32 	%r607, %r549;
	mov.u32 	%r608, %r549;
	mov.u32 	%r609, %r549;
	mov.u32 	%r610, %r549;
	mov.u32 	%r611, %r549;
	mov.u32 	%r612, %r549;
	@%p1 bra 	$L__BB0_3;
	ld.param.u32 	%r475, [_Z23wmma_v3_cpAsync_alignedILj128ELj256ELj32ELj256EEvP6__halfS1_S1_iii_param_4];
	shr.u32 	%r223, %r1, 2;
	shl.b32 	%r224, %r1, 3;
	and.b32  	%r225, %r224, 24;
	and.b32  	%r226, %r224, 248;
	add.s32 	%r227, %r3, %r223;
	shr.u32 	%r228, %r220, 5;
	neg.s32 	%r484, %r228;
	add.s32 	%r229, %r2, 8;
	mad.lo.s32 	%r230, %r475, %r229, %r4;
	add.s32 	%r483, %r230, %r226;
	add.s32 	%r231, %r2, 16;
	mad.lo.s32 	%r232, %r475, %r231, %r4;
	add.s32 	%r482, %r232, %r226;
	add.s32 	%r233, %r2, 24;
	mad.lo.s32 	%r234, %r475, %r233, %r4;
	add.s32 	%r481, %r234, %r226;
	mad.lo.s32 	%r235, %r475, %r2, %r4;
	add.s32 	%r480, %r235, %r226;
	add.s32 	%r236, %r227, 64;
	mad.lo.s32 	%r479, %r220, %r236, %r225;
	mad.lo.s32 	%r478, %r227, %r220, %r225;
	mov.u32 	%r550, %r549;
	mov.u32 	%r551, %r549;
	mov.u32 	%r552, %r549;
	mov.u32 	%r553, %r549;
	mov.u32 	%r554, %r549;
	mov.u32 	%r555, %r549;
	mov.u32 	%r556, %r549;
	mov.u32 	%r557, %r549;
	mov.u32 	%r558, %r549;
	mov.u32 	%r559, %r549;
	mov.u32 	%r560, %r549;
	mov.u32 	%r561, %r549;
	mov.u32 	%r562, %r549;
	mov.u32 	%r563, %r549;
	mov.u32 	%r564, %r549;
	mov.u32 	%r565, %r549;
	mov.u32 	%r566, %r549;
	mov.u32 	%r567, %r549;
	mov.u32 	%r568, %r549;
	mov.u32 	%r569, %r549;
	mov.u32 	%r570, %r549;
	mov.u32 	%r571, %r549;
	mov.u32 	%r572, %r549;
	mov.u32 	%r573, %r549;
	mov.u32 	%r574, %r549;
	mov.u32 	%r575, %r549;
	mov.u32 	%r576, %r549;
	mov.u32 	%r577, %r549;
	mov.u32 	%r578, %r549;
	mov.u32 	%r579, %r549;
	mov.u32 	%r580, %r549;
	mov.u32 	%r581, %r549;
	mov.u32 	%r582, %r549;
	mov.u32 	%r583, %r549;
	mov.u32 	%r584, %r549;
	mov.u32 	%r585, %r549;
	mov.u32 	%r586, %r549;
	mov.u32 	%r587, %r549;
	mov.u32 	%r588, %r549;
	mov.u32 	%r589, %r549;
	mov.u32 	%r590, %r549;
	mov.u32 	%r591, %r549;
	mov.u32 	%r592, %r549;
	mov.u32 	%r593, %r549;
	mov.u32 	%r594, %r549;
	mov.u32 	%r595, %r549;
	mov.u32 	%r596, %r549;
	mov.u32 	%r597, %r549;
	mov.u32 	%r598, %r549;
	mov.u32 	%r599, %r549;
	mov.u32 	%r600, %r549;
	mov.u32 	%r601, %r549;
	mov.u32 	%r602, %r549;
	mov.u32 	%r603, %r549;
	mov.u32 	%r604, %r549;
	mov.u32 	%r605, %r549;
	mov.u32 	%r606, %r549;
	mov.u32 	%r607, %r549;
	mov.u32 	%r608, %r549;
	mov.u32 	%r609, %r549;
	mov.u32 	%r610, %r549;
	mov.u32 	%r611, %r549;
	mov.u32 	%r612, %r549;
$L__BB0_2:
	ld.param.u32 	%r476, [_Z23wmma_v3_cpAsync_alignedILj128ELj256ELj32ELj256EEvP6__halfS1_S1_iii_param_4];
	ld.param.u64 	%rd50, [_Z23wmma_v3_cpAsync_alignedILj128ELj256ELj32ELj256EEvP6__halfS1_S1_iii_param_1];
	ld.param.u64 	%rd49, [_Z23wmma_v3_cpAsync_alignedILj128ELj256ELj32ELj256EEvP6__halfS1_S1_iii_param_0];
	mul.wide.u32 	%rd16, %r478, 2;
	add.s64 	%rd5, %rd49, %rd16;
	mov.u32 	%r237, %tid.x;
	mov.u32 	%r238, _ZZ23wmma_v3_cpAsync_alignedILj128ELj256ELj32ELj256EEvP6__halfS1_S1_iiiE5smemA;
	cvt.u64.u32 	%rd17, %r238;
	shl.b32 	%r239, %r237, 4;
	cvt.u64.u32 	%rd18, %r239;
	add.s64 	%rd4, %rd18, %rd17;
	// begin inline asm
	cp.async.ca.shared.global [%rd4],[%rd5],16;    

	// end inline asm
	mul.wide.u32 	%rd19, %r479, 2;
	add.s64 	%rd7, %rd49, %rd19;
	add.s32 	%r240, %r239, 4096;
	cvt.u64.u32 	%rd20, %r240;
	add.s64 	%rd6, %rd20, %rd17;
	// begin inline asm
	cp.async.ca.shared.global [%rd6],[%rd7],16;    

	// end inline asm
	mul.wide.u32 	%rd21, %r480, 2;
	add.s64 	%rd9, %rd50, %rd21;
	mov.u32 	%r241, _ZZ23wmma_v3_cpAsync_alignedILj128ELj256ELj32ELj256EEvP6__halfS1_S1_iiiE5smemB;
	cvt.u64.u32 	%rd22, %r241;
	add.s64 	%rd8, %rd18, %rd22;
	// begin inline asm
	cp.async.ca.shared.global [%rd8],[%rd9],16;    

	// end inline asm
	mul.wide.u32 	%rd23, %r483, 2;
	add.s64 	%rd11, %rd50, %rd23;
	add.s64 	%rd10, %rd20, %rd22;
	// begin inline asm
	cp.async.ca.shared.global [%rd10],[%rd11],16;    

	// end inline asm
	mul.wide.u32 	%rd24, %r482, 2;
	add.s64 	%rd13, %rd50, %rd24;
	add.s32 	%r242, %r239, 8192;
	cvt.u64.u32 	%rd25, %r242;
	add.s64 	%rd12, %rd25, %rd22;
	// begin inline asm
	cp.async.ca.shared.global [%rd12],[%rd13],16;    

	// end inline asm
	mul.wide.u32 	%rd26, %r481, 2;
	add.s64 	%rd15, %rd50, %rd26;
	add.s32 	%r243, %r239, 12288;
	cvt.u64.u32 	%rd27, %r243;
	add.s64 	%rd14, %rd27, %rd22;
	// begin inline asm
	cp.async.ca.shared.global [%rd14],[%rd15],16;    

	// end inline asm
	// begin inline asm
	cp.async.commit_group;    

	// end inline asm
	// begin inline asm
	cp.async.wait_group 0;    

	// end inline asm
	bar.sync 	0;
	shl.b32 	%r244, %r237, 7;
	and.b32  	%r245, %r244, 4096;
	add.s32 	%r246, %r238, %r245;
	mov.b32 	%r247, 32;
	wmma.load.a.sync.aligned.row.m16n16k16.shared.f16 	{%r248, %r249, %r250, %r251, %r252, %r253, %r254, %r255}, [%r246], %r247;
	add.s32 	%r256, %r246, 1024;
	wmma.load.a.sync.aligned.row.m16n16k16.shared.f16 	{%r257, %r258, %r259, %r260, %r261, %r262, %r263, %r264}, [%r256], %r247;
	add.s32 	%r265, %r246, 2048;
	wmma.load.a.sync.aligned.row.m16n16k16.shared.f16 	{%r266, %r267, %r268, %r269, %r270, %r271, %r272, %r273}, [%r265], %r247;
	add.s32 	%r274, %r246, 3072;
	wmma.load.a.sync.aligned.row.m16n16k16.shared.f16 	{%r275, %r276, %r277, %r278, %r279, %r280, %r281, %r282}, [%r274], %r247;
	add.s32 	%r283, %r246, 32;
	wmma.load.a.sync.aligned.row.m16n16k16.shared.f16 	{%r284, %r285, %r286, %r287, %r288, %r289, %r290, %r291}, [%r283], %r247;
	add.s32 	%r292, %r246, 1056;
	wmma.load.a.sync.aligned.row.m16n16k16.shared.f16 	{%r293, %r294, %r295, %r296, %r297, %r298, %r299, %r300}, [%r292], %r247;
	add.s32 	%r301, %r246, 2080;
	wmma.load.a.sync.aligned.row.m16n16k16.shared.f16 	{%r302, %r303, %r304, %r305, %r306, %r307, %r308, %r309}, [%r301], %r247;
	add.s32 	%r310, %r246, 3104;
	wmma.load.a.sync.aligned.row.m16n16k16.shared.f16 	{%r311, %r312, %r313, %r314, %r315, %r316, %r317, %r318}, [%r310], %r247;
	shl.b32 	%r319, %r237, 1;
	and.b32  	%r320, %r319, 1920;
	add.s32 	%r321, %r241, %r320;
	mov.b32 	%r322, 256;
	wmma.load.b.sync.aligned.row.m16n16k16.shared.f16 	{%r323, %r324, %r325, %r326, %r327, %r328, %r329, %r330}, [%r321], %r322;
	add.s32 	%r331, %r321, 32;
	wmma.load.b.sync.aligned.row.m16n16k16.shared.f16 	{%r332, %r333, %r334, %r335, %r336, %r337, %r338, %r339}, [%r331], %r322;
	add.s32 	%r340, %r321, 64;
	wmma.load.b.sync.aligned.row.m16n16k16.shared.f16 	{%r341, %r342, %r343, %r344, %r345, %r346, %r347, %r348}, [%r340], %r322;
	add.s32 	%r349, %r321, 96;
	wmma.load.b.sync.aligned.row.m16n16k16.shared.f16 	{%r350, %r351, %r352, %r353, %r354, %r355, %r356, %r357}, [%r349], %r322;
	add.s32 	%r358, %r321, 8192;
	wmma.load.b.sync.aligned.row.m16n16k16.shared.f16 	{%r359, %r360, %r361, %r362, %r363, %r364, %r365, %r366}, [%r358], %r322;
	add.s32 	%r367, %r321, 8224;
	wmma.load.b.sync.aligned.row.m16n16k16.shared.f16 	{%r368, %r369, %r370, %r371, %r372, %r373, %r374, %r375}, [%r367], %r322;
	add.s32 	%r376, %r321, 8256;
	wmma.load.b.sync.aligned.row.m16n16k16.shared.f16 	{%r377, %r378, %r379, %r380, %r381, %r382, %r383, %r384}, [%r376], %r322;
	add.s32 	%r385, %r321, 8288;
	wmma.load.b.sync.aligned.row.m16n16k16.shared.f16 	{%r386, %r387, %r388, %r389, %r390, %r391, %r392, %r393}, [%r385], %r322;
	wmma.mma.sync.aligned.row.row.m16n16k16.f16.f16 {%r394, %r395, %r396, %r397}, {%r248, %r249, %r250, %r251, %r252, %r253, %r254, %r255}, {%r323, %r324, %r325, %r326, %r327, %r328, %r329, %r330}, {%r612, %r611, %r610, %r609};
	wmma.mma.sync.aligned.row.row.m16n16k16.f16.f16 {%r612, %r611, %r610, %r609}, {%r284, %r285, %r286, %r287, %r288, %r289, %r290, %r291}, {%r359, %r360, %r361, %r362, %r363, %r364, %r365, %r366}, {%r394, %r395, %r396, %r397};
	wmma.mma.sync.aligned.row.row.m16n16k16.f16.f16 {%r398, %r399, %r400, %r401}, {%r248, %r249, %r250, %r251, %r252, %r253, %r254, %r255}, {%r332, %r333, %r334, %r335, %r336, %r337, %r338, %r339}, {%r608, %r607, %r606, %r605};
	wmma.mma.sync.aligned.row.row.m16n16k16.f16.f16 {%r608, %r607, %r606, %r605}, {%r284, %r285, %r286, %r287, %r288, %r289, %r290, %r291}, {%r368, %r369, %r370, %r371, %r372, %r373, %r374, %r375}, {%r398, %r399, %r400, %r401};
	wmma.mma.sync.aligned.row.row.m16n16k16.f16.f16 {%r402, %r403, %r404, %r405}, {%r248, %r249, %r250, %r251, %r252, %r253, %r254, %r255}, {%r341, %r342, %r343, %r344, %r345, %r346, %r347, %r348}, {%r604, %r603, %r602, %r601};
	wmma.mma.sync.aligned.row.row.m16n16k16.f16.f16 {%r604, %r603, %r602, %r601}, {%r284, %r285, %r286, %r287, %r288, %r289, %r290, %r291}, {%r377, %r378, %r379, %r380, %r381, %r382, %r383, %r384}, {%r402, %r403, %r404, %r405};
	wmma.mma.sync.aligned.row.row.m16n16k16.f16.f16 {%r406, %r407, %r408, %r409}, {%r248, %r249, %r250, %r251, %r252, %r253, %r254, %r255}, {%r350, %r351, %r352, %r353, %r354, %r355, %r356, %r357}, {%r600, %r599, %r598, %r597};
	wmma.mma.sync.aligned.row.row.m16n16k16.f16.f16 {%r600, %r599, %r598, %r597}, {%r284, %r285, %r286, %r287, %r288, %r289, %r290, %r291}, {%r386, %r387, %r388, %r389, %r390, %r391, %r392, %r393}, {%r406, %r407, %r408, %r409};
	wmma.mma.sync.aligned.row.row.m16n16k16.f16.f16 {%r410, %r411, %r412, %r413}, {%r257, %r258, %r259, %r260, %r261, %r262, %r263, %r264}, {%r323, %r324, %r325, %r326, %r327, %r328, %r329, %r330}, {%r596, %r595, %r594, %r593};
	wmma.mma.sync.aligned.row.row.m16n16k16.f16.f16 {%r596, %r595, %r594, %r593}, {%r293, %r294, %r295, %r296, %r297, %r298, %r299, %r300}, {%r359, %r360, %r361, %r362, %r363, %r364, %r365, %r366}, {%r410, %r411, %r412, %r413};
	wmma.mma.sync.aligned.row.row.m16n16k16.f16.f16 {%r414, %r415, %r416, %r417}, {%r257, %r258, %r259, %r260, %r261, %r262, %r263, %r264}, {%r332, %r333, %r334, %r335, %r336, %r337, %r338, %r339}, {%r592, %r591, %r590, %r589};
	wmma.mma.sync.aligned.row.row.m16n16k16.f16.f16 {%r592, %r591, %r590, %r589}, {%r293, %r294, %r295, %r296, %r297, %r298, %r299, %r300}, {%r368, %r369, %r370, %r371, %r372, %r373, %r374, %r375}, {%r414, %r415, %r416, %r417};
	wmma.mma.sync.aligned.row.row.m16n16k16.f16.f16 {%r418, %r419, %r420, %r421}, {%r257, %r258, %r259, %r260, %r261, %r262, %r263, %r264}, {%r341, %r342, %r343, %r344, %r345, %r346, %r347, %r348}, {%r588, %r587, %r586, %r585};
	wmma.mma.sync.aligned.row.row.m16n16k16.f16.f16 {%r588, %r587, %r586, %r585}, {%r293, %r294, %r295, %r296, %r297, %r298, %r299, %r300}, {%r377, %r378, %r379, %r380, %r381, %r382, %r383, %r384}, {%r418, %r419, %r420, %r421};
	wmma.mma.sync.aligned.row.row.m16n16k16.f16.f16 {%r422, %r423, %r424, %r425}, {%r257, %r258, %r259, %r260, %r261, %r262, %r263, %r264}, {%r350, %r351, %r352, %r353, %r354, %r355, %r356, %r357}, {%r584, %r583, %r582, %r581};
	wmma.mma.sync.aligned.row.row.m16n16k16.f16.f16 {%r584, %r583, %r582, %r581}, {%r293, %r294, %r295, %r296, %r297, %r298, %r299, %r300}, {%r386, %r387, %r388, %r389, %r390, %r391, %r392, %r393}, {%r422, %r423, %r424, %r425};
	wmma.mma.sync.aligned.row.row.m16n16k16.f16.f16 {%r426, %r427, %r428, %r429}, {%r266, %r267, %r268, %r269, %r270, %r271, %r272, %r273}, {%r323, %r324, %r325, %r326, %r327, %r328, %r329, %r330}, {%r580, %r579, %r578, %r577};
	wmma.mma.sync.aligned.row.row.m16n16k16.f16.f16 {%r580, %r579, %r578, %r577}, {%r302, %r303, %r304, %r305, %r306, %r307, %r308, %r309}, {%r359, %r360, %r361, %r362, %r363, %r364, %r365, %r366}, {%r426, %r427, %r428, %r429};
	wmma.mma.sync.aligned.row.row.m16n16k16.f16.f16 {%r430, %r431, %r432, %r433}, {%r266, %r267, %r268, %r269, %r270, %r271, %r272, %r273}, {%r332, %r333, %r334, %r335, %r336, %r337, %r338, %r339}, {%r576, %r575, %r574, %r573};
	wmma.mma.sync.aligned.row.row.m16n16k16.f16.f16 {%r576, %r575, %r574, %r573}, {%r302, %r303, %r304, %r305, %r306, %r307, %r308, %r309}, {%r368, %r369, %r370, %r371, %r372, %r373, %r374, %r375}, {%r430, %r431, %r432, %r433};
	wmma.mma.sync.aligned.row.row.m16n16k16.f16.f16 {%r434, %r435, %r436, %r437}, {%r266, %r267, %r268, %r269, %r270, %r271, %r272, %r273}, {%r341, %r342, %r343, %r344, %r345, %r346, %r347, %r348}, {%r572, %r571, %r570, %r569};
	wmma.mma.sync.aligned.row.row.m16n16k16.f16.f16 {%r572, %r571, %r570, %r569}, {%r302, %r303, %r304, %r305, %r306, %r307, %r308, %r309}, {%r377, %r378, %r379, %r380, %r381, %r382, %r383, %r384}, {%r434, %r435, %r436, %r437};
	wmma.mma.sync.aligned.row.row.m16n16k16.f16.f16 {%r438, %r439, %r440, %r441}, {%r266, %r267, %r268, %r269, %r270, %r271, %r272, %r273}, {%r350, %r351, %r352, %r353, %r354, %r355, %r356, %r357}, {%r568, %r567, %r566, %r565};
	wmma.mma.sync.aligned.row.row.m16n16k16.f16.f16 {%r568, %r567, %r566, %r565}, {%r302, %r303, %r304, %r305, %r306, %r307, %r308, %r309}, {%r386, %r387, %r388, %r389, %r390, %r391, %r392, %r393}, {%r438, %r439, %r440, %r441};
	wmma.mma.sync.aligned.row.row.m16n16k16.f16.f16 {%r442, %r443, %r444, %r445}, {%r275, %r276, %r277, %r278, %r279, %r280, %r281, %r282}, {%r323, %r324, %r325, %r326, %r327, %r328, %r329, %r330}, {%r564, %r563, %r562, %r561};
	wmma.mma.sync.aligned.row.row.m16n16k16.f16.f16 {%r564, %r563, %r562, %r561}, {%r311, %r312, %r313, %r314, %r315, %r316, %r317, %r318}, {%r359, %r360, %r361, %r362, %r363, %r364, %r365, %r366}, {%r442, %r443, %r444, %r445};
	wmma.mma.sync.aligned.row.row.m16n16k16.f16.f16 {%r446, %r447, %r448, %r449}, {%r275, %r276, %r277, %r278, %r279, %r280, %r281, %r282}, {%r332, %r333, %r334, %r335, %r336, %r337, %r338, %r339}, {%r560, %r559, %r558, %r557};
	wmma.mma.sync.aligned.row.row.m16n16k16.f16.f16 {%r560, %r559, %r558, %r557}, {%r311, %r312, %r313, %r314, %r315, %r316, %r317, %r318}, {%r368, %r369, %r370, %r371, %r372, %r373, %r374, %r375}, {%r446, %r447, %r448, %r449};
	wmma.mma.sync.aligned.row.row.m16n16k16.f16.f16 {%r450, %r451, %r452, %r453}, {%r275, %r276, %r277, %r278, %r279, %r280, %r281, %r282}, {%r341, %r342, %r343, %r344, %r345, %r346, %r347, %r348}, {%r556, %r555, %r554, %r553};
	wmma.mma.sync.aligned.row.row.m16n16k16.f16.f16 {%r556, %r555, %r554, %r553}, {%r311, %r312, %r313, %r314, %r315, %r316, %r317, %r318}, {%r377, %r378, %r379, %r380, %r381, %r382, %r383, %r384}, {%r450, %r451, %r452, %r453};
	wmma.mma.sync.aligned.row.row.m16n16k16.f16.f16 {%r454, %r455, %r456, %r457}, {%r275, %r276, %r277, %r278, %r279, %r280, %r281, %r282}, {%r350, %r351, %r352, %r353, %r354, %r355, %r356, %r357}, {%r552, %r551, %r550, %r549};
	wmma.mma.sync.aligned.row.row.m16n16k16.f16.f16 {%r552, %r551, %r550, %r549}, {%r311, %r312, %r313, %r314, %r315, %r316, %r317, %r318}, {%r386, %r387, %r388, %r389, %r390, %r391, %r392, %r393}, {%r454, %r455, %r456, %r457};
	bar.sync 	0;
	add.s32 	%r484, %r484, 1;
	setp.ne.s32 	%p2, %r484, 0;
	shl.b32 	%r458, %r476, 5;
	add.s32 	%r483, %r483, %r458;
	add.s32 	%r482, %r482, %r458;
	add.s32 	%r481, %r481, %r458;
	add.s32 	%r480, %r480, %r458;
	add.s32 	%r479, %r479, 32;
	add.s32 	%r478, %r478, 32;
	@%p2 bra 	$L__BB0_2;
$L__BB0_3:
	ld.param.u32 	%r477, [_Z23wmma_v3_cpAsync_alignedILj128ELj256ELj32ELj256EEvP6__halfS1_S1_iii_param_4];
	ld.param.u64 	%rd51, [_Z23wmma_v3_cpAsync_alignedILj128ELj256ELj32ELj256EEvP6__halfS1_S1_iii_param_2];
	cvta.to.global.u64 	%rd28, %rd51;
	mov.u32 	%r459, %tid.x;
	shl.b32 	%r460, %r459, 1;
	and.b32  	%r461, %r460, 64;
	mov.u32 	%r462, %ctaid.y;
	shl.b32 	%r463, %r462, 7;
	or.b32  	%r464, %r461, %r463;
	and.b32  	%r465, %r459, 960;
	mov.u32 	%r466, %ctaid.x;
	shl.b32 	%r467, %r466, 8;
	add.s32 	%r468, %r467, %r465;
	mad.lo.s32 	%r469, %r464, %r477, %r468;
	mul.wide.s32 	%rd29, %r469, 2;
	add.s64 	%rd30, %rd28, %rd29;
	wmma.store.d.sync.aligned.row.m16n16k16.global.f16 	[%rd30], {%r612, %r611, %r610, %r609}, %r477;
	add.s64 	%rd31, %rd30, 32;
	wmma.store.d.sync.aligned.row.m16n16k16.global.f16 	[%rd31], {%r608, %r607, %r606, %r605}, %r477;
	add.s64 	%rd32, %rd30, 64;
	wmma.store.d.sync.aligned.row.m16n16k16.global.f16 	[%rd32], {%r604, %r603, %r602, %r601}, %r477;
	add.s64 	%rd33, %rd30, 96;
	wmma.store.d.sync.aligned.row.m16n16k16.global.f16 	[%rd33], {%r600, %r599, %r598, %r597}, %r477;
	shl.b32 	%r470, %r477, 4;
	add.s32 	%r471, %r469, %r470;
	mul.wide.s32 	%rd34, %r471, 2;
	add.s64 	%rd35, %rd28, %rd34;
	wmma.store.d.sync.aligned.row.m16n16k16.global.f16 	[%rd35], {%r596, %r595, %r594, %r593}, %r477;
	add.s64 	%rd36, %rd35, 32;
	wmma.store.d.sync.aligned.row.m16n16k16.global.f16 	[%rd36], {%r592, %r591, %r590, %r589}, %r477;
	add.s64 	%rd37, %rd35, 64;
	wmma.store.d.sync.aligned.row.m16n16k16.global.f16 	[%rd37], {%r588, %r587, %r586, %r585}, %r477;
	add.s64 	%rd38, %rd35, 96;
	wmma.store.d.sync.aligned.row.m16n16k16.global.f16 	[%rd38], {%r584, %r583, %r582, %r581}, %r477;
	shl.b32 	%r472, %r477, 5;
	add.s32 	%r473, %r469, %r472;
	mul.wide.s32 	%rd39, %r473, 2;
	add.s64 	%rd40, %rd28, %rd39;
	wmma.store.d.sync.aligned.row.m16n16k16.global.f16 	[%rd40], {%r580, %r579, %r578, %r577}, %r477;
	add.s64 	%rd41, %rd40, 32;
	wmma.store.d.sync.aligned.row.m16n16k16.global.f16 	[%rd41], {%r576, %r575, %r574, %r573}, %r477;
	add.s64 	%rd42, %rd40, 64;
	wmma.store.d.sync.aligned.row.m16n16k16.global.f16 	[%rd42], {%r572, %r571, %r570, %r569}, %r477;
	add.s64 	%rd43, %rd40, 96;
	wmma.store.d.sync.aligned.row.m16n16k16.global.f16 	[%rd43], {%r568, %r567, %r566, %r565}, %r477;
	add.s32 	%r474, %r473, %r470;
	mul.wide.s32 	%rd44, %r474, 2;
	add.s64 	%rd45, %rd28, %rd44;
	wmma.store.d.sync.aligned.row.m16n16k16.global.f16 	[%rd45], {%r564, %r563, %r562, %r561}, %r477;
	add.s64 	%rd46, %rd45, 32;
	wmma.store.d.sync.aligned.row.m16n16k16.global.f16 	[%rd46], {%r560, %r559, %r558, %r557}, %r477;
	add.s64 	%rd47, %rd45, 64;
	wmma.store.d.sync.aligned.row.m16n16k16.global.f16 	[%rd47], {%r556, %r555, %r554, %r553}, %r477;
	add.s64 	%rd48, %rd45, 96;
	wmma.store.d.sync.aligned.row.m16n16k16.global.f16 	[%rd48], {%r552, %r551, %r550, %r549}, %r477;
	ret;

}


// ===== COMPILED SASS (sm_100) =====

	.target	sm_100

	.elftype	@"ET_EXEC"


//--------------------- .note.nv.tkinfo           --------------------------
	.section	.note.nv.tkinfo,"",@"SHT_NOTE"
	.sectionflags	@"SHF_NOTE_NV_TKINFO"
	.tkinfo
        /*0018*/ 	.word	0x00000002
        /*0030*/ 	.string	""
        /*0030*/ 	.string	"ptxas"
        /*0030*/ 	.string	"Cuda compilation tools, release 13.0, V13.0.88"
        /*0030*/ 	.string	"Build cuda_13.0.r13.0/compiler.36424714_0"
        /*0030*/ 	.string	"-arch sm_100 -m 64 "



//--------------------- .note.nv.cuinfo           --------------------------
	.section	.note.nv.cuinfo,"",@"SHT_NOTE"
	.sectionflags	@"SHF_NOTE_NV_CUINFO"
        /*0018*/ 	.short	0x0002
        /*001a*/ 	.short	0x0064
        /*001c*/ 	.short	0x0082
	.zero		2


//--------------------- .nv.info                  --------------------------
	.section	.nv.info,"",@"SHT_CUDA_INFO"
	.align	4


	//----- nvinfo : EIATTR_REGCOUNT
	.align		4
        /*0000*/ 	.byte	0x04, 0x2f
        /*0002*/ 	.short	(.L_1 - .L_0)
	.align		4
.L_0:
        /*0004*/ 	.word	index@(_Z23wmma_v3_cpAsync_alignedILj128ELj256ELj32ELj256EEvP6__halfS1_S1_iii)
        /*0008*/ 	.word	0x0000008a


	//----- nvinfo : EIATTR_FRAME_SIZE
	.align		4
.L_1:
        /*000c*/ 	.byte	0x04, 0x11
        /*000e*/ 	.short	(.L_3 - .L_2)
	.align		4
.L_2:
        /*0010*/ 	.word	index@(_Z23wmma_v3_cpAsync_alignedILj128ELj256ELj32ELj256EEvP6__halfS1_S1_iii)
        /*0014*/ 	.word	0x00000000


	//----- nvinfo : EIATTR_MIN_STACK_SIZE
	.align		4
.L_3:
        /*0018*/ 	.byte	0x04, 0x12
        /*001a*/ 	.short	(.L_5 - .L_4)
	.align		4
.L_4:
        /*001c*/ 	.word	index@(_Z23wmma_v3_cpAsync_alignedILj128ELj256ELj32ELj256EEvP6__halfS1_S1_iii)
        /*0020*/ 	.word	0x00000000
.L_5:


//--------------------- .nv.compat                --------------------------
	.section	.nv.compat,"",@"SHT_CUDA_COMPAT_INFO"
	.align	4
        /*0000*/ 	.byte	0x02, 0x09, 0x00, 0x00, 0x02, 0x02, 0x01, 0x00, 0x02, 0x05, 0x05, 0x00, 0x03, 0x07, 0x01, 0x01
        /*0010*/ 	.byte	0x02, 0x03, 0x00, 0x00, 0x02, 0x06, 0x01, 0x00, 0x04, 0x0b, 0x08, 0x00, 0x09, 0x00, 0x00, 0x00
        /*0020*/ 	.byte	0x00, 0x00, 0x00, 0x00


//--------------------- .nv.info._Z23wmma_v3_cpAsync_alignedILj128ELj256ELj32ELj256EEvP6__halfS1_S1_iii --------------------------
	.section	.nv.info._Z23wmma_v3_cpAsync_alignedILj128ELj256ELj32ELj256EEvP6__halfS1_S1_iii,"",@"SHT_CUDA_INFO"
	.sectionflags	@""
	.align	4


	//----- nvinfo : EIATTR_CUDA_API_VERSION
	.align		4
        /*0000*/ 	.byte	0x04, 0x37
        /*0002*/ 	.short	(.L_7 - .L_6)
.L_6:
        /*0004*/ 	.word	0x00000082


	//----- nvinfo : EIATTR_KPARAM_INFO
	.align		4
.L_7:
        /*0008*/ 	.byte	0x04, 0x17
        /*000a*/ 	.short	(.L_9 - .L_8)
.L_8:
        /*000c*/ 	.word	0x00000000
        /*0010*/ 	.short	0x0005
        /*0012*/ 	.short	0x0020
        /*0014*/ 	.byte	0x00, 0xf0, 0x11, 0x00


	//----- nvinfo : EIATTR_KPARAM_INFO
	.align		4
.L_9:
        /*0018*/ 	.byte	0x04, 0x17
        /*001a*/ 	.short	(.L_11 - .L_10)
.L_10:
        /*001c*/ 	.word	0x00000000
        /*0020*/ 	.short	0x0004
        /*0022*/ 	.short	0x001c
        /*0024*/ 	.byte	0x00, 0xf0, 0x11, 0x00


	//----- nvinfo : EIATTR_KPARAM_INFO
	.align		4
.L_11:
        /*0028*/ 	.byte	0x04, 0x17
        /*002a*/ 	.short	(.L_13 - .L_12)
.L_12:
        /*002c*/ 	.word	0x00000000
        /*0030*/ 	.short	0x0003
        /*0032*/ 	.short	0x0018
        /*0034*/ 	.byte	0x00, 0xf0, 0x11, 0x00


	//----- nvinfo : EIATTR_KPARAM_INFO
	.align		4
.L_13:
        /*0038*/ 	.byte	0x04, 0x17
        /*003a*/ 	.short	(.L_15 - .L_14)
.L_14:
        /*003c*/ 	.word	0x00000000
        /*0040*/ 	.short	0x0002
        /*0042*/ 	.short	0x0010
        /*0044*/ 	.byte	0x00, 0xf5, 0x21, 0x00


	//----- nvinfo : EIATTR_KPARAM_INFO
	.align		4
.L_15:
        /*0048*/ 	.byte	0x04, 0x17
        /*004a*/ 	.short	(.L_17 - .L_16)
.L_16:
        /*004c*/ 	.word	0x00000000
        /*0050*/ 	.short	0x0001
        /*0052*/ 	.short	0x0008
        /*0054*/ 	.byte	0x00, 0xf5, 0x21, 0x00


	//----- nvinfo : EIATTR_KPARAM_INFO
	.align		4
.L_17:
        /*0058*/ 	.byte	0x04, 0x17
        /*005a*/ 	.short	(.L_19 - .L_18)
.L_18:
        /*005c*/ 	.word	0x00000000
        /*0060*/ 	.short	0x0000
        /*0062*/ 	.short	0x0000
        /*0064*/ 	.byte	0x00, 0xf5, 0x21, 0x00


	//----- nvinfo : EIATTR_SPARSE_MMA_MASK
	.align		4
.L_19:
        /*0068*/ 	.byte	0x03, 0x50
        /*006a*/ 	.short	0x0000


	//----- nvinfo : EIATTR_WMMA_USED
	.align		4
        /*006c*/ 	.byte	0x01, 0x2b
	.zero		2


	//----- nvinfo : EIATTR_MAXREG_COUNT
	.align		4
        /*0070*/ 	.byte	0x03, 0x1b
        /*0072*/ 	.short	0x00ff


	//----- nvinfo : EIATTR_NUM_BARRIERS
	.align		4
        /*0074*/ 	.byte	0x02, 0x4c
        /*0076*/ 	.byte	0x01
	.zero		1


	//----- nvinfo : EIATTR_MERCURY_ISA_VERSION
	.align		4
        /*0078*/ 	.byte	0x03, 0x5f
        /*007a*/ 	.short	0x0101


	//----- nvinfo : EIATTR_VRC_CTA_INIT_COUNT
	.align		4
        /*007c*/ 	.byte	0x02, 0x4a
	.zero		1
	.zero		1


	//----- nvinfo : EIATTR_EXIT_INSTR_OFFSETS
	.align		4
        /*0080*/ 	.byte	0x04, 0x1c
        /*0082*/ 	.short	(.L_21 - .L_20)


	//   ....[0]....
.L_20:
        /*0084*/ 	.word	0x000016a0


	//----- nvinfo : EIATTR_CBANK_PARAM_SIZE
	.align		4
.L_21:
        /*0088*/ 	.byte	0x03, 0x19
        /*008a*/ 	.short	0x0024


	//----- nvinfo : EIATTR_PARAM_CBANK
	.align		4
        /*008c*/ 	.byte	0x04, 0x0a
        /*008e*/ 	.short	(.L_23 - .L_22)
	.align		4
.L_22:
        /*0090*/ 	.word	index@(.nv.constant0._Z23wmma_v3_cpAsync_alignedILj128ELj256ELj32ELj256EEvP6__halfS1_S1_iii)
        /*0094*/ 	.short	0x0380
        /*0096*/ 	.short	0x0024


	//----- nvinfo : EIATTR_SW_WAR
	.align		4
.L_23:
        /*0098*/ 	.byte	0x04, 0x36
        /*009a*/ 	.short	(.L_25 - .L_24)
.L_24:
        /*009c*/ 	.word	0x00000008
.L_25:


//--------------------- .nv.callgraph             --------------------------
	.section	.nv.callgraph,"",@"SHT_CUDA_CALLGRAPH"
	.align	4
	.sectionentsize	8
	.align		4
        /*0000*/ 	.word	0x00000000
	.align		4
        /*0004*/ 	.word	0xffffffff
	.align		4
        /*0008*/ 	.word	0x00000000
	.align		4
        /*000c*/ 	.word	0xfffffffe
	.align		4
        /*0010*/ 	.word	0x00000000
	.align		4
        /*0014*/ 	.word	0xfffffffd
	.align		4
        /*0018*/ 	.word	0x00000000
	.align		4
        /*001c*/ 	.word	0xfffffffc


//--------------------- .text._Z23wmma_v3_cpAsync_alignedILj128ELj256ELj32ELj256EEvP6__halfS1_S1_iii --------------------------
	.section	.text._Z23wmma_v3_cpAsync_alignedILj128ELj256ELj32ELj256EEvP6__halfS1_S1_iii,"ax",@progbits
	.align	128
        .global         _Z23wmma_v3_cpAsync_alignedILj128ELj256ELj32ELj256EEvP6__halfS1_S1_iii
        .type           _Z23wmma_v3_cpAsync_alignedILj128ELj256ELj32ELj256EEvP6__halfS1_S1_iii,@function
        .size           _Z23wmma_v3_cpAsync_alignedILj128ELj256ELj32ELj256EEvP6__halfS1_S1_iii,(.L_x_3 - _Z23wmma_v3_cpAsync_alignedILj128ELj256ELj32ELj256EEvP6__halfS1_S1_iii)
        .other          _Z23wmma_v3_cpAsync_alignedILj128ELj256ELj32ELj256EEvP6__halfS1_S1_iii,@"STO_CUDA_ENTRY STV_DEFAULT"
_Z23wmma_v3_cpAsync_alignedILj128ELj256ELj32ELj256EEvP6__halfS1_S1_iii:
.text._Z23wmma_v3_cpAsync_alignedILj128ELj256ELj32ELj256EEvP6__halfS1_S1_iii:
[----:B------:R-:W-:Y:S01]  /*0000*/  LDC R1, c[0x0][0x37c] ;  /* 0x0000df00ff017b82 */ /* 0x000fe20000000800 */
[----:B------:R-:W1:Y:S01]  /*0010*/  LDCU UR4, c[0x0][0x3a0] ;  /* 0x00007400ff0477ac */ /* 0x000e620008000800 */
[----:B------:R-:W2:Y:S01]  /*0020*/  S2R R126, SR_CTAID.X ;  /* 0x00000000007e7919 */ /* 0x000ea20000002500 */
[----:B------:R-:W-:Y:S02]  /*0030*/  CS2R R100, SRZ ;  /* 0x0000000000647805 */ /* 0x000fe4000001ff00 */
[----:B------:R-:W-:Y:S02]  /*0040*/  CS2R R98, SRZ ;  /* 0x0000000000627805 */ /* 0x000fe4000001ff00 */
[----:B------:R-:W-:Y:S01]  /*0050*/  CS2R R96, SRZ ;  /* 0x0000000000607805 */ /* 0x000fe2000001ff00 */
[----:B------:R-:W3:Y:S01]  /*0060*/  S2R R125, SR_CTAID.Y ;  /* 0x00000000007d7919 */ /* 0x000ee20000002600 */
[----:B------:R-:W-:Y:S02]  /*0070*/  CS2R R94, SRZ ;  /* 0x00000000005e7805 */ /* 0x000fe4000001ff00 */
[----:B------:R-:W-:-:S02]  /*0080*/  CS2R R74, SRZ ;  /* 0x00000000004a7805 */ /* 0x000fc4000001ff00 */
[----:B------:R-:W-:Y:S01]  /*0090*/  CS2R R88, SRZ ;  /* 0x0000000000587805 */ /* 0x000fe2000001ff00 */
[----:B------:R-:W4:Y:S01]  /*00a0*/  S2R R24, SR_TID.X ;  /* 0x0000000000187919 */ /* 0x000f220000002100 */
[----:B------:R-:W-:Y:S02]  /*00b0*/  CS2R R2, SRZ ;  /* 0x0000000000027805 */ /* 0x000fe4000001ff00 */
[----:B------:R-:W-:Y:S02]  /*00c0*/  CS2R R14, SRZ ;  /* 0x00000000000e7805 */ /* 0x000fe4000001ff00 */
[----:B------:R-:W-:Y:S01]  /*00d0*/  CS2R R92, SRZ ;  /* 0x00000000005c7805 */ /* 0x000fe2000001ff00 */
[----:B------:R-:W5:Y:S01]  /*00e0*/  S2R R0, SR_TID.X ;  /* 0x0000000000007919 */ /* 0x000f620000002100 */
[----:B------:R-:W-:Y:S02]  /*00f0*/  CS2R R90, SRZ ;  /* 0x00000000005a7805 */ /* 0x000fe4000001ff00 */
[----:B------:R-:W-:-:S02]  /*0100*/  CS2R R76, SRZ ;  /* 0x00000000004c7805 */ /* 0x000fc4000001ff00 */
[----:B------:R-:W-:Y:S02]  /*0110*/  CS2R R78, SRZ ;  /* 0x00000000004e7805 */ /* 0x000fe4000001ff00 */
[----:B------:R-:W-:Y:S01]  /*0120*/  CS2R R86, SRZ ;  /* 0x0000000000567805 */ /* 0x000fe2000001ff00 */
[----:B-1----:R-:W-:Y:S01]  /*0130*/  UISETP.GE.U32.AND UP0, UPT, UR4, 0x20, UPT ;  /* 0x000000200400788c */ /* 0x002fe2000bf06070 */
[----:B------:R-:W-:Y:S02]  /*0140*/  CS2R R22, SRZ ;  /* 0x0000000000167805 */ /* 0x000fe4000001ff00 */
[----:B------:R-:W-:Y:S02]  /*0150*/  CS2R R20, SRZ ;  /* 0x0000000000147805 */ /* 0x000fe4000001ff00 */
[----:B------:R-:W-:Y:S02]  /*0160*/  CS2R R12, SRZ ;  /* 0x00000000000c7805 */ /* 0x000fe4000001ff00 */
[----:B------:R-:W-:-:S02]  /*0170*/  CS2R R80, SRZ ;  /* 0x0000000000507805 */ /* 0x000fc4000001ff00 */
[----:B------:R-:W-:Y:S02]  /*0180*/  CS2R R38, SRZ ;  /* 0x0000000000267805 */ /* 0x000fe4000001ff00 */
[----:B------:R-:W-:Y:S02]  /*0190*/  CS2R R68, SRZ ;  /* 0x0000000000447805 */ /* 0x000fe4000001ff00 */
        /* <DEDUP_REMOVED lines=12> */
[----:B------:R-:W-:Y:S01]  /*0260*/  CS2R R8, SRZ ;  /* 0x0000000000087805 */ /* 0x000fe2000001ff00 */
[----:B------:R-:W1:Y:S01]  /*0270*/  LDCU.64 UR6, c[0x0][0x358] ;  /* 0x00006b00ff0677ac */ /* 0x000e620008000a00 */
[----:B--2345:R-:W-:Y:S05]  /*0280*/  BRA.U !UP0, `(.L_x_0) ;  /* 0x0000000d08807547 */ /* 0x03cfea000b800000 */
[----:B------:R-:W2:Y:S01]  /*0290*/  S2R R8, SR_LANEID ;  /* 0x0000000000087919 */ /* 0x000ea20000000000 */
[----:B------:R-:W-:Y:S01]  /*02a0*/  SHF.R.U32.HI R2, RZ, 0x2, R24 ;  /* 0x00000002ff027819 */ /* 0x000fe20000011618 */
[----:B------:R-:W-:Y:S01]  /*02b0*/  IMAD.SHL.U32 R4, R24, 0x8, RZ ;  /* 0x0000000818047824 */ /* 0x000fe200078e00ff */
[----:B------:R-:W-:Y:S01]  /*02c0*/  MOV R3, 0x400 ;  /* 0x0000040000037802 */ /* 0x000fe20000000f00 */
[----:B------:R-:W3:Y:S01]  /*02d0*/  S2R R7, SR_CgaCtaId ;  /* 0x0000000000077919 */ /* 0x000ee20000008800 */
[----:B------:R-:W4:Y:S01]  /*02e0*/  LDC R102, c[0x0][0x39c] ;  /* 0x0000e700ff667b82 */ /* 0x000f220000000800 */
[----:B------:R-:W-:Y:S01]  /*02f0*/  IMAD R127, R125, 0x80, R2 ;  /* 0x000000807d7f7824 */ /* 0x000fe200078e0202 */
[C---:B------:R-:W-:Y:S01]  /*0300*/  LOP3.LUT R128, R4.reuse, 0x18, RZ, 0xc0, !PT ;  /* 0x0000001804807812 */ /* 0x040fe200078ec0ff */
[----:B------:R-:W-:Y:S01]  /*0310*/  VIADD R2, R3, 0x2000 ;  /* 0x0000200003027836 */ /* 0x000fe20000000000 */
[----:B------:R-:W-:Y:S01]  /*0320*/  LOP3.LUT R4, R4, 0xf8, RZ, 0xc0, !PT ;  /* 0x000000f804047812 */ /* 0x000fe200078ec0ff */
[----:B------:R-:W-:Y:S01]  /*0330*/  IMAD.SHL.U32 R108, R24, 0x10, RZ ;  /* 0x00000010186c7824 */ /* 0x000fe200078e00ff */
[----:B------:R-:W-:Y:S01]  /*0340*/  CS2R R98, SRZ ;  /* 0x0000000000627805 */ /* 0x000fe2000001ff00 */
[----:B------:R-:W-:Y:S01]  /*0350*/  IMAD.MOV.U32 R100, RZ, RZ, RZ ;  /* 0x000000ffff647224 */ /* 0x000fe200078e00ff */
[----:B------:R-:W-:Y:S01]  /*0360*/  CS2R R96, SRZ ;  /* 0x0000000000607805 */ /* 0x000fe2000001ff00 */
[----:B------:R-:W-:Y:S01]  /*0370*/  VIADD R106, R108, 0x1000 ;  /* 0x000010006c6a7836 */ /* 0x000fe20000000000 */
        /* <DEDUP_REMOVED lines=17> */
[----:B--2---:R-:W-:Y:S02]  /*0490*/  SHF.R.U32.HI R5, RZ, 0x3, R8 ;  /* 0x00000003ff057819 */ /* 0x004fe40000011608 */
[----:B------:R-:W-:-:S02]  /*04a0*/  CS2R R32, SRZ ;  /* 0x0000000000207805 */ /* 0x000fc4000001ff00 */
[----:B------:R-:W-:Y:S02]  /*04b0*/  LOP3.LUT R6, R8, 0x7, RZ, 0xc0, !PT ;  /* 0x0000000708067812 */ /* 0x000fe400078ec0ff */
[----:B------:R-:W-:Y:S02]  /*04c0*/  CS2R R34, SRZ ;  /* 0x0000000000227805 */ /* 0x000fe4000001ff00 */
[----:B---3--:R-:W-:Y:S01]  /*04d0*/  LEA R103, R7, R3, 0x18 ;  /* 0x0000000307677211 */ /* 0x008fe200078ec0ff */
[----:B------:R-:W-:Y:S01]  /*04e0*/  VIADD R3, R127, 0x40 ;  /* 0x000000407f037836 */ /* 0x000fe20000000000 */
[----:B------:R-:W-:Y:S01]  /*04f0*/  CS2R R36, SRZ ;  /* 0x0000000000247805 */ /* 0x000fe2000001ff00 */
[----:B------:R-:W-:Y:S01]  /*0500*/  IMAD.SHL.U32 R9, R5, 0x8, RZ ;  /* 0x0000000805097824 */ /* 0x000fe200078e00ff */
[----:B------:R-:W-:Y:S01]  /*0510*/  LEA R5, R7, R2, 0x18 ;  /* 0x0000000207057211 */ /* 0x000fe200078ec0ff */
[--C-:B------:R-:W-:Y:S01]  /*0520*/  IMAD R127, R127, UR4, R128.reuse ;  /* 0x000000047f7f7c24 */ /* 0x100fe2000f8e0280 */
[----:B------:R-:W-:Y:S01]  /*0530*/  CS2R R82, SRZ ;  /* 0x0000000000527805 */ /* 0x000fe2000001ff00 */
[----:B------:R-:W-:Y:S01]  /*0540*/  IMAD R128, R3, UR4, R128 ;  /* 0x0000000403807c24 */ /* 0x000fe2000f8e0280 */
[----:B------:R-:W-:Y:S01]  /*0550*/  LOP3.LUT R7, R9, 0x8, R6, 0xe2, !PT ;  /* 0x0000000809077812 */ /* 0x000fe200078ee206 */
[C---:B------:R-:W-:Y:S01]  /*0560*/  IMAD.SHL.U32 R2, R24.reuse, 0x80, RZ ;  /* 0x0000008018027824 */ /* 0x040fe200078e00ff */
[----:B------:R-:W-:Y:S01]  /*0570*/  IADD3 R107, PT, PT, R5, 0x2000, R108 ;  /* 0x00002000056b7810 */ /* 0x000fe20007ffe06c */
[----:B------:R-:W-:Y:S01]  /*0580*/  IMAD.SHL.U32 R3, R24, 0x2, RZ ;  /* 0x0000000218037824 */ /* 0x000fe200078e00ff */
[----:B------:R-:W-:Y:S01]  /*0590*/  USHF.R.U32.HI UR4, URZ, 0x5, UR4 ;  /* 0x00000005ff047899 */ /* 0x000fe20008011604 */
[----:B------:R-:W-:Y:S01]  /*05a0*/  IMAD.IADD R104, R103, 0x1, R106 ;  /* 0x0000000167687824 */ /* 0x000fe200078e026a */
[----:B------:R-:W-:Y:S01]  /*05b0*/  LOP3.LUT R2, R2, 0x1000, RZ, 0xc0, !PT ;  /* 0x0000100002027812 */ /* 0x000fe200078ec0ff */
[--C-:B------:R-:W-:Y:S01]  /*05c0*/  IMAD.IADD R105, R108, 0x1, R5.reuse ;  /* 0x000000016c697824 */ /* 0x100fe200078e0205 */
[----:B------:R-:W-:Y:S01]  /*05d0*/  LOP3.LUT R6, R3, 0x780, RZ, 0xc0, !PT ;  /* 0x0000078003067812 */ /* 0x000fe200078ec0ff */
[----:B------:R-:W-:Y:S01]  /*05e0*/  IMAD.IADD R106, R106, 0x1, R5 ;  /* 0x000000016a6a7824 */ /* 0x000fe200078e0205 */
[----:B------:R-:W-:Y:S01]  /*05f0*/  SHF.R.U32.HI R3, RZ, 0x4, R8 ;  /* 0x00000004ff037819 */ /* 0x000fe20000011608 */
[C---:B------:R-:W-:Y:S01]  /*0600*/  IMAD.IADD R109, R103.reuse, 0x1, R2 ;  /* 0x00000001676d7824 */ /* 0x040fe200078e0202 */
[----:B------:R-:W-:Y:S01]  /*0610*/  CS2R R16, SRZ ;  /* 0x0000000000107805 */ /* 0x000fe2000001ff00 */
[--C-:B------:R-:W-:Y:S01]  /*0620*/  IMAD.IADD R103, R103, 0x1, R108.reuse ;  /* 0x0000000167677824 */ /* 0x100fe200078e026c */
[----:B------:R-:W-:Y:S01]  /*0630*/  IADD3 R108, PT, PT, R5, 0x3000, R108 ;  /* 0x00003000056c7810 */ /* 0x000fe20007ffe06c */
[----:B------:R-:W-:Y:S01]  /*0640*/  IMAD.SHL.U32 R2, R3, 0x8, RZ ;  /* 0x0000000803027824 */ /* 0x000fe200078e00ff */
[----:B------:R-:W-:Y:S01]  /*0650*/  SHF.R.U32.HI R3, RZ, 0x5, R24 ;  /* 0x00000005ff037819 */ /* 0x000fe20000011618 */
[----:B------:R-:W-:Y:S01]  /*0660*/  IMAD.IADD R117, R5, 0x1, R6 ;  /* 0x0000000105757824 */ /* 0x000fe200078e0206 */
[----:B------:R-:W-:Y:S01]  /*0670*/  UIADD3 UR4, UPT, UPT, -UR4, URZ, URZ ;  /* 0x000000ff04047290 */ /* 0x000fe2000fffe1ff */
[----:B------:R-:W-:-:S02]  /*0680*/  IMAD R116, R7, 0x20, R2 ;  /* 0x0000002007747824 */ /* 0x000fc400078e0202 */
[----:B------:R-:W-:Y:S02]  /*0690*/  IMAD R124, R7, 0x100, R2 ;  /* 0x00000100077c7824 */ /* 0x000fe400078e0202 */
[----:B------:R-:W-:Y:S02]  /*06a0*/  IMAD.SHL.U32 R5, R126, 0x100, RZ ;  /* 0x000001007e057824 */ /* 0x000fe400078e00ff */
[C---:B------:R-:W-:Y:S02]  /*06b0*/  VIADD R2, R3.reuse, 0x8 ;  /* 0x0000000803027836 */ /* 0x040fe40000000000 */
[C---:B------:R-:W-:Y:S02]  /*06c0*/  VIADD R6, R3.reuse, 0x10 ;  /* 0x0000001003067836 */ /* 0x040fe40000000000 */
[----:B------:R-:W-:Y:S02]  /*06d0*/  VIADD R7, R3, 0x18 ;  /* 0x0000001803077836 */ /* 0x000fe40000000000 */
[----:B------:R-:W-:-:S02]  /*06e0*/  VIADD R9, R109, 0x400 ;  /* 0x000004006d097836 */ /* 0x000fc40000000000 */
[C---:B------:R-:W-:Y:S02]  /*06f0*/  VIADD R11, R109.reuse, 0xc00 ;  /* 0x00000c006d0b7836 */ /* 0x040fe40000000000 */
[----:B------:R-:W-:Y:S02]  /*0700*/  VIADD R13, R109, 0x420 ;  /* 0x000004206d0d7836 */ /* 0x000fe40000000000 */
[C---:B------:R-:W-:Y:S02]  /*0710*/  IMAD.U32 R110, R116.reuse, 0x2, R9 ;  /* 0x00000002746e7824 */ /* 0x040fe400078e0009 */
[----:B------:R-:W-:Y:S02]  /*0720*/  IMAD.U32 R112, R116, 0x2, R11 ;  /* 0x0000000274707824 */ /* 0x000fe400078e000b */
[-CC-:B----4-:R-:W-:Y:S02]  /*0730*/  IMAD R3, R3, R102.reuse, R5.reuse ;  /* 0x0000006603037224 */ /* 0x190fe400078e0205 */
[----:B------:R-:W-:-:S02]  /*0740*/  IMAD R135, R2, R102, R5 ;  /* 0x0000006602877224 */ /* 0x000fc400078e0205 */
[-CC-:B------:R-:W-:Y:S02]  /*0750*/  IMAD R133, R6, R102.reuse, R5.reuse ;  /* 0x0000006606857224 */ /* 0x180fe400078e0205 */
[----:B------:R-:W-:Y:S01]  /*0760*/  IMAD R7, R7, R102, R5 ;  /* 0x0000006607077224 */ /* 0x000fe200078e0205 */
[----:B------:R-:W-:Y:S01]  /*0770*/  IADD3 R135, PT, PT, R4, R135, RZ ;  /* 0x0000008704877210 */ /* 0x000fe20007ffe0ff */
[C---:B------:R-:W-:Y:S02]  /*0780*/  VIADD R111, R109.reuse, 0x800 ;  /* 0x000008006d6f7836 */ /* 0x040fe40000000000 */
[C---:B------:R-:W-:Y:S02]  /*0790*/  VIADD R113, R109.reuse, 0x20 ;  /* 0x000000206d717836 */ /* 0x040fe40000000000 */
[----:B------:R-:W-:Y:S02]  /*07a0*/  VIADD R115, R109, 0x820 ;  /* 0x000008206d737836 */ /* 0x000fe40000000000 */
[----:B------:R-:W-:-:S02]  /*07b0*/  IMAD.U32 R114, R116, 0x2, R13 ;  /* 0x0000000274727824 */ /* 0x000fc400078e000d */
[C---:B------:R-:W-:Y:S02]  /*07c0*/  VIADD R5, R117.reuse, 0x20 ;  /* 0x0000002075057836 */ /* 0x040fe40000000000 */
[C---:B------:R-:W-:Y:S02]  /*07d0*/  VIADD R119, R117.reuse, 0x40 ;  /* 0x0000004075777836 */ /* 0x040fe40000000000 */
[C---:B------:R-:W-:Y:S02]  /*07e0*/  VIADD R9, R117.reuse, 0x60 ;  /* 0x0000006075097836 */ /* 0x040fe40000000000 */
[C---:B------:R-:W-:Y:S02]  /*07f0*/  VIADD R121, R117.reuse, 0x2000 ;  /* 0x0000200075797836 */ /* 0x040fe40000000000 */
[C---:B------:R-:W-:Y:S02]  /*0800*/  VIADD R11, R117.reuse, 0x2020 ;  /* 0x00002020750b7836 */ /* 0x040fe40000000000 */
[----:B------:R-:W-:-:S02]  /*0810*/  VIADD R123, R117, 0x2040 ;  /* 0x00002040757b7836 */ /* 0x000fc40000000000 */
[----:B------:R-:W-:Y:S01]  /*0820*/  VIADD R15, R109, 0xc20 ;  /* 0x00000c206d0f7836 */ /* 0x000fe20000000000 */
[C---:B------:R-:W-:Y:S01]  /*0830*/  LEA R109, R116.reuse, R109, 0x1 ;  /* 0x0000006d746d7211 */ /* 0x040fe200078e08ff */
[----:B------:R-:W-:Y:S02]  /*0840*/  VIADD R13, R117, 0x2060 ;  /* 0x00002060750d7836 */ /* 0x000fe40000000000 */
[C---:B------:R-:W-:Y:S02]  /*0850*/  IMAD.U32 R111, R116.reuse, 0x2, R111 ;  /* 0x00000002746f7824 */ /* 0x040fe400078e006f */
[C---:B------:R-:W-:Y:S02]  /*0860*/  IMAD.U32 R113, R116.reuse, 0x2, R113 ;  /* 0x0000000274717824 */ /* 0x040fe400078e0071 */
[----:B------:R-:W-:Y:S02]  /*0870*/  IMAD.U32 R115, R116, 0x2, R115 ;  /* 0x0000000274737824 */ /* 0x000fe400078e0073 */
[----:B------:R-:W-:-:S02]  /*0880*/  IMAD.U32 R118, R124, 0x2, R5 ;  /* 0x000000027c767824 */ /* 0x000fc400078e0005 */
[C---:B------:R-:W-:Y:S02]  /*0890*/  IMAD.U32 R119, R124.reuse, 0x2, R119 ;  /* 0x000000027c777824 */ /* 0x040fe400078e0077 */
[C---:B------:R-:W-:Y:S01]  /*08a0*/  IMAD.U32 R120, R124.reuse, 0x2, R9 ;  /* 0x000000027c787824 */ /* 0x040fe200078e0009 */
[----:B------:R-:W-:Y:S01]  /*08b0*/  CS2R R8, SRZ ;  /* 0x0000000000087805 */ /* 0x000fe2000001ff00 */
[C---:B------:R-:W-:Y:S02]  /*08c0*/  IMAD.U32 R121, R124.reuse, 0x2, R121 ;  /* 0x000000027c797824 */ /* 0x040fe400078e0079 */
[C---:B------:R-:W-:Y:S01]  /*08d0*/  IMAD.U32 R122, R124.reuse, 0x2, R11 ;  /* 0x000000027c7a7824 */ /* 0x040fe200078e000b */
[----:B------:R-:W-:Y:S01]  /*08e0*/  CS2R R10, SRZ ;  /* 0x00000000000a7805 */ /* 0x000fe2000001ff00 */
[C---:B------:R-:W-:Y:S02]  /*08f0*/  IMAD.U32 R123, R124.reuse, 0x2, R123 ;  /* 0x000000027c7b7824 */ /* 0x040fe400078e007b */
[----:B------:R-:W-:-:S02]  /*0900*/  IMAD.U32 R117, R124, 0x2, R117 ;  /* 0x000000027c757824 */ /* 0x000fc400078e0075 */
[----:B------:R-:W-:Y:S01]  /*0910*/  IMAD.U32 R116, R116, 0x2, R15 ;  /* 0x0000000274747824 */ /* 0x000fe200078e000f */
[----:B------:R-:W-:Y:S01]  /*0920*/  CS2R R14, SRZ ;  /* 0x00000000000e7805 */ /* 0x000fe2000001ff00 */
[----:B------:R-:W-:Y:S01]  /*0930*/  IMAD.U32 R124, R124, 0x2, R13 ;  /* 0x000000027c7c7824 */ /* 0x000fe200078e000d */
[----:B------:R-:W-:Y:S01]  /*0940*/  CS2R R12, SRZ ;  /* 0x00000000000c7805 */ /* 0x000fe2000001ff00 */
[C---:B------:R-:W-:Y:S01]  /*0950*/  IMAD.IADD R129, R4.reuse, 0x1, R3 ;  /* 0x0000000104817824 */ /* 0x040fe200078e0203 */
[----:B------:R-:W-:Y:S01]  /*0960*/  CS2R R2, SRZ ;  /* 0x0000000000027805 */ /* 0x000fe2000001ff00 */
[C---:B------:R-:W-:Y:S02]  /*0970*/  IMAD.IADD R133, R4.reuse, 0x1, R133 ;  /* 0x0000000104857824 */ /* 0x040fe400078e0285 */
[----:B------:R-:W-:Y:S01]  /*0980*/  IMAD.IADD R131, R4, 0x1, R7 ;  /* 0x0000000104837824 */ /* 0x000fe200078e0207 */
[----:B------:R-:W-:Y:S02]  /*0990*/  CS2R R6, SRZ ;  /* 0x0000000000067805 */ /* 0x000fe4000001ff00 */
[----:B------:R-:W-:-:S07]  /*09a0*/  CS2R R4, SRZ ;  /* 0x0000000000047805 */ /* 0x000fce000001ff00 */
.L_x_1:
[----:B------:R-:W2:Y:S01]  /*09b0*/  LDC.64 R42, c[0x0][0x380] ;  /* 0x0000e000ff2a7b82 */ /* 0x000ea20000000a00 */
[----:B------:R-:W-:-:S04]  /*09c0*/  UIADD3 UR4, UPT, UPT, UR4, 0x1, URZ ;  /* 0x0000000104047890 */ /* 0x000fc8000fffe0ff */
[----:B------:R-:W-:-:S03]  /*09d0*/  UISETP.NE.AND UP0, UPT, UR4, URZ, UPT ;  /* 0x000000ff0400728c */ /* 0x000fc6000bf05270 */
[----:B------:R-:W3:Y:S01]  /*09e0*/  LDC.64 R24, c[0x0][0x388] ;  /* 0x0000e200ff187b82 */ /* 0x000ee20000000a00 */
[----:B--2---:R-:W-:-:S04]  /*09f0*/  IMAD.WIDE.U32 R26, R127, 0x2, R42 ;  /* 0x000000027f1a7825 */ /* 0x004fc800078e002a */
[C---:B------:R-:W-:Y:S01]  /*0a00*/  IMAD.WIDE.U32 R42, R128.reuse, 0x2, R42 ;  /* 0x00000002802a7825 */ /* 0x040fe200078e002a */
[----:B------:R-:W-:Y:S01]  /*0a10*/  @!PT LDS RZ, [RZ] ;  /* 0x00000000fffff984 */ /* 0x000fe20000000800 */
[----:B------:R-:W-:Y:S01]  /*0a20*/  @!PT LDS RZ, [RZ] ;  /* 0x00000000fffff984 */ /* 0x000fe20000000800 */
[----:B------:R-:W-:Y:S01]  /*0a30*/  @!PT LDS RZ, [RZ] ;  /* 0x00000000fffff984 */ /* 0x000fe20000000800 */
[----:B-1----:R1:W-:Y:S03]  /*0a40*/  LDGSTS.E.128 [R103], desc[UR6][R26.64] ;  /* 0x000000001a677fae */ /* 0x0023e6000b9a1806 */
[--C-:B---3--:R-:W-:Y:S01]  /*0a50*/  IMAD.WIDE.U32 R40, R129, 0x2, R24.reuse ;  /* 0x0000000281287825 */ /* 0x108fe200078e0018 */
[----:B------:R-:W-:Y:S03]  /*0a60*/  LDGSTS.E.128 [R104], desc[UR6][R42.64] ;  /* 0x000000002a687fae */ /* 0x000fe6000b9a1806 */
[--C-:B------:R-:W-:Y:S01]  /*0a70*/  IMAD.WIDE.U32 R30, R135, 0x2, R24.reuse ;  /* 0x00000002871e7825 */ /* 0x100fe200078e0018 */
[----:B------:R2:W-:Y:S03]  /*0a80*/  LDGSTS.E.128 [R105], desc[UR6][R40.64] ;  /* 0x0000000028697fae */ /* 0x0005e6000b9a1806 */
[--C-:B------:R-:W-:Y:S01]  /*0a90*/  IMAD.WIDE.U32 R28, R133, 0x2, R24.reuse ;  /* 0x00000002851c7825 */ /* 0x100fe200078e0018 */
[----:B------:R-:W-:Y:S03]  /*0aa0*/  LDGSTS.E.128 [R106], desc[UR6][R30.64] ;  /* 0x000000001e6a7fae */ /* 0x000fe6000b9a1806 */
[----:B------:R-:W-:Y:S01]  /*0ab0*/  IMAD.WIDE.U32 R60, R131, 0x2, R24 ;  /* 0x00000002833c7825 */ /* 0x000fe200078e0018 */
[----:B------:R-:W-:Y:S03]  /*0ac0*/  LDGSTS.E.128 [R107], desc[UR6][R28.64] ;  /* 0x000000001c6b7fae */ /* 0x000fe6000b9a1806 */
[----:B------:R-:W-:Y:S01]  /*0ad0*/  VIADD R128, R128, 0x20 ;  /* 0x0000002080807836 */ /* 0x000fe20000000000 */
[----:B------:R3:W-:Y:S01]  /*0ae0*/  LDGSTS.E.128 [R108], desc[UR6][R60.64] ;  /* 0x000000003c6c7fae */ /* 0x0007e2000b9a1806 */
[----:B------:R-:W-:-:S02]  /*0af0*/  VIADD R127, R127, 0x20 ;  /* 0x000000207f7f7836 */ /* 0x000fc40000000000 */
[C---:B------:R-:W-:Y:S01]  /*0b00*/  IMAD R129, R102.reuse, 0x20, R129 ;  /* 0x0000002066817824 */ /* 0x040fe200078e0281 */
[----:B------:R-:W0:Y:S01]  /*0b10*/  LDGDEPBAR ;  /* 0x00000000000079af */ /* 0x000e220000000000 */
[C---:B------:R-:W-:Y:S02]  /*0b20*/  IMAD R135, R102.reuse, 0x20, R135 ;  /* 0x0000002066877824 */ /* 0x040fe400078e0287 */
[C---:B------:R-:W-:Y:S02]  /*0b30*/  IMAD R133, R102.reuse, 0x20, R133 ;  /* 0x0000002066857824 */ /* 0x040fe400078e0285 */
[----:B------:R-:W-:Y:S01]  /*0b40*/  IMAD R131, R102, 0x20, R131 ;  /* 0x0000002066837824 */ /* 0x000fe200078e0283 */
[----:B------:R-:W-:-:S04]  /*0b50*/  DEPBAR.LE SB0, 0x0 ;  /* 0x000080000000791a */ /* 0x000fc80000000000 */
[----:B------:R-:W-:Y:S06]  /*0b60*/  BAR.SYNC.DEFER_BLOCKING 0x0 ;  /* 0x0000000000007b1d */ /* 0x000fec0000010000 */
[----:B------:R-:W-:Y:S04]  /*0b70*/  LDSM.16.M88.4 R44, [R109] ;  /* 0x000000006d2c783b */ /* 0x000fe80000000200 */
[----:B-1----:R-:W1:Y:S04]  /*0b80*/  LDSM.16.MT88.4 R24, [R117] ;  /* 0x000000007518783b */ /* 0x002e680000004200 */
[----:B------:R-:W4:Y:S04]  /*0b90*/  LDSM.16.M88.4 R48, [R110] ;  /* 0x000000006e30783b */ /* 0x000f280000000200 */
[----:B------:R-:W5:Y:S04]  /*0ba0*/  LDSM.16.M88.4 R52, [R111] ;  /* 0x000000006f34783b */ /* 0x000f680000000200 */
[----:B------:R-:W5:Y:S04]  /*0bb0*/  LDSM.16.M88.4 R56, [R112] ;  /* 0x000000007038783b */ /* 0x000f680000000200 */
[----:B--2---:R-:W2:Y:S04]  /*0bc0*/  LDSM.16.MT88.4 R40, [R118] ;  /* 0x000000007628783b */ /* 0x004ea80000004200 */
[----:B---3--:R-:W3:Y:S04]  /*0bd0*/  LDSM.16.MT88.4 R60, [R119] ;  /* 0x00000000773c783b */ /* 0x008ee80000004200 */
[----:B------:R-:W3:Y:S01]  /*0be0*/  LDSM.16.MT88.4 R64, [R120] ;  /* 0x000000007840783b */ /* 0x000ee20000004200 */
[-C--:B-1----:R-:W-:Y:S08]  /*0bf0*/  HMMA.16816.F16 R16, R44, R26.reuse, R16 ;  /* 0x0000001a2c10723c */ /* 0x082ff00000000810 */
[-C--:B----4-:R-:W-:Y:S08]  /*0c00*/  HMMA.16816.F16 R18, R48, R26.reuse, R18 ;  /* 0x0000001a3012723c */ /* 0x090ff00000000812 */
[-C--:B-----5:R-:W-:Y:S08]  /*0c10*/  HMMA.16816.F16 R20, R52, R26.reuse, R20 ;  /* 0x0000001a3414723c */ /* 0x0a0ff00000000814 */
[----:B------:R-:W-:Y:S08]  /*0c20*/  HMMA.16816.F16 R2, R56, R26, R2 ;  /* 0x0000001a3802723c */ /* 0x000ff00000000802 */
[-C--:B------:R-:W-:Y:S08]  /*0c30*/  HMMA.16816.F16 R8, R44, R24.reuse, R8 ;  /* 0x000000182c08723c */ /* 0x080ff00000000808 */
[-C--:B------:R-:W-:Y:S08]  /*0c40*/  HMMA.16816.F16 R10, R48, R24.reuse, R10 ;  /* 0x00000018300a723c */ /* 0x080ff0000000080a */
[-C--:B------:R-:W-:Y:S08]  /*0c50*/  HMMA.16816.F16 R12, R52, R24.reuse, R12 ;  /* 0x00000018340c723c */ /* 0x080ff0000000080c */
[----:B------:R-:W-:Y:S08]  /*0c60*/  HMMA.16816.F16 R14, R56, R24, R14 ;  /* 0x00000018380e723c */ /* 0x000ff0000000080e */
[C---:B--2---:R-:W-:Y:S08]  /*0c70*/  HMMA.16816.F16 R4, R44.reuse, R40, R4 ;  /* 0x000000282c04723c */ /* 0x044ff00000000804 */
[C---:B------:R-:W-:Y:S08]  /*0c80*/  HMMA.16816.F16 R26, R44.reuse, R42, R82 ;  /* 0x0000002a2c1a723c */ /* 0x040ff00000000852 */
[C---:B---3--:R-:W-:Y:S08]  /*0c90*/  HMMA.16816.F16 R36, R44.reuse, R60, R36 ;  /* 0x0000003c2c24723c */ /* 0x048ff00000000824 */
[C---:B------:R-:W-:Y:S08]  /*0ca0*/  HMMA.16816.F16 R34, R44.reuse, R62, R34 ;  /* 0x0000003e2c22723c */ /* 0x040ff00000000822 */
[----:B------:R-:W-:Y:S08]  /*0cb0*/  HMMA.16816.F16 R32, R44, R64, R32 ;  /* 0x000000402c20723c */ /* 0x000ff00000000820 */
[-C--:B------:R-:W-:Y:S08]  /*0cc0*/  HMMA.16816.F16 R6, R48, R40.reuse, R6 ;  /* 0x000000283006723c */ /* 0x080ff00000000806 */
[-C--:B------:R-:W-:Y:S08]  /*0cd0*/  HMMA.16816.F16 R22, R52, R40.reuse, R22 ;  /* 0x000000283416723c */ /* 0x080ff00000000816 */
[----:B------:R-:W-:Y:S08]  /*0ce0*/  HMMA.16816.F16 R24, R56, R40, R88 ;  /* 0x000000283818723c */ /* 0x000ff00000000858 */
[-C--:B------:R-:W-:Y:S08]  /*0cf0*/  HMMA.16816.F16 R28, R48, R42.reuse, R84 ;  /* 0x0000002a301c723c */ /* 0x080ff00000000854 */
[-C--:B------:R-:W-:Y:S08]  /*0d00*/  HMMA.16816.F16 R30, R52, R42.reuse, R86 ;  /* 0x0000002a341e723c */ /* 0x080ff00000000856 */
[----:B------:R-:W-:Y:S08]  /*0d10*/  HMMA.16816.F16 R74, R56, R42, R74 ;  /* 0x0000002a384a723c */ /* 0x000ff0000000084a */
[----:B------:R-:W-:Y:S08]  /*0d20*/  HMMA.16816.F16 R44, R44, R66, R72 ;  /* 0x000000422c2c723c */ /* 0x000ff00000000848 */
[C---:B------:R-:W-:Y:S08]  /*0d30*/  HMMA.16816.F16 R42, R48.reuse, R60, R70 ;  /* 0x0000003c302a723c */ /* 0x040ff00000000846 */
[C---:B------:R-:W-:Y:S01]  /*0d40*/  HMMA.16816.F16 R40, R48.reuse, R62, R68 ;  /* 0x0000003e3028723c */ /* 0x040fe20000000844 */
[----:B------:R-:W-:Y:S07]  /*0d50*/  LDSM.16.MT88.4 R68, [R122] ;  /* 0x000000007a44783b */ /* 0x000fee0000004200 */
[C---:B------:R-:W-:Y:S08]  /*0d60*/  HMMA.16816.F16 R38, R48.reuse, R64, R38 ;  /* 0x000000403026723c */ /* 0x040ff00000000826 */
[----:B------:R-:W-:Y:S01]  /*0d70*/  HMMA.16816.F16 R80, R48, R66, R80 ;  /* 0x000000423050723c */ /* 0x000fe20000000850 */
[----:B------:R-:W1:Y:S07]  /*0d80*/  LDSM.16.M88.4 R48, [R113] ;  /* 0x000000007130783b */ /* 0x000e6e0000000200 */
[C---:B------:R-:W-:Y:S08]  /*0d90*/  HMMA.16816.F16 R78, R52.reuse, R60, R78 ;  /* 0x0000003c344e723c */ /* 0x040ff0000000084e */
[C---:B------:R-:W-:Y:S08]  /*0da0*/  HMMA.16816.F16 R76, R52.reuse, R62, R76 ;  /* 0x0000003e344c723c */ /* 0x040ff0000000084c */
[C---:B------:R-:W-:Y:S08]  /*0db0*/  HMMA.16816.F16 R46, R52.reuse, R64, R90 ;  /* 0x00000040342e723c */ /* 0x040ff0000000085a */
[----:B------:R-:W-:Y:S01]  /*0dc0*/  HMMA.16816.F16 R92, R52, R66, R92 ;  /* 0x00000042345c723c */ /* 0x000fe2000000085c */
[----:B------:R-:W2:Y:S07]  /*0dd0*/  LDSM.16.MT88.4 R52, [R121] ;  /* 0x000000007934783b */ /* 0x000eae0000004200 */
[C---:B------:R-:W-:Y:S08]  /*0de0*/  HMMA.16816.F16 R94, R56.reuse, R60, R94 ;  /* 0x0000003c385e723c */ /* 0x040ff0000000085e */
[C---:B------:R-:W-:Y:S01]  /*0df0*/  HMMA.16816.F16 R96, R56.reuse, R62, R96 ;  /* 0x0000003e3860723c */ /* 0x040fe20000000860 */
[----:B------:R-:W3:Y:S07]  /*0e00*/  LDSM.16.M88.4 R60, [R115] ;  /* 0x00000000733c783b */ /* 0x000eee0000000200 */
[C---:B------:R-:W-:Y:S08]  /*0e10*/  HMMA.16816.F16 R98, R56.reuse, R64, R98 ;  /* 0x000000403862723c */ /* 0x040ff00000000862 */
[----:B------:R-:W-:Y:S01]  /*0e20*/  HMMA.16816.F16 R100, R56, R66, R100 ;  /* 0x000000423864723c */ /* 0x000fe20000000864 */
[----:B------:R-:W-:Y:S04]  /*0e30*/  LDSM.16.M88.4 R56, [R114] ;  /* 0x000000007238783b */ /* 0x000fe80000000200 */
[----:B------:R-:W4:Y:S03]  /*0e40*/  LDSM.16.M88.4 R64, [R116] ;  /* 0x000000007440783b */ /* 0x000f260000000200 */
[C---:B-1----:R-:W-:Y:S08]  /*0e50*/  HMMA.16816.F16 R82, R48.reuse, R70, R26 ;  /* 0x000000463052723c */ /* 0x042ff0000000081a */
[C---:B------:R-:W-:Y:S08]  /*0e60*/  HMMA.16816.F16 R4, R48.reuse, R68, R4 ;  /* 0x000000443004723c */ /* 0x040ff00000000804 */
[----:B--2---:R-:W-:Y:S08]  /*0e70*/  HMMA.16816.F16 R8, R48, R52, R8 ;  /* 0x000000343008723c */ /* 0x004ff00000000808 */
[C---:B---3--:R-:W-:Y:S08]  /*0e80*/  HMMA.16816.F16 R86, R60.reuse, R70, R30 ;  /* 0x000000463c56723c */ /* 0x048ff0000000081e */
[-C--:B------:R-:W-:Y:S08]  /*0e90*/  HMMA.16816.F16 R22, R60, R68.reuse, R22 ;  /* 0x000000443c16723c */ /* 0x080ff00000000816 */
[----:B----4-:R-:W-:Y:S01]  /*0ea0*/  HMMA.16816.F16 R88, R64, R68, R24 ;  /* 0x000000444058723c */ /* 0x010fe20000000818 */
[----:B------:R-:W1:Y:S07]  /*0eb0*/  LDSM.16.MT88.4 R24, [R123] ;  /* 0x000000007b18783b */ /* 0x000e6e0000004200 */
[C---:B------:R-:W-:Y:S01]  /*0ec0*/  HMMA.16816.F16 R84, R56.reuse, R70, R28 ;  /* 0x000000463854723c */ /* 0x040fe2000000081c */
[----:B------:R-:W2:Y:S07]  /*0ed0*/  LDSM.16.MT88.4 R28, [R124] ;  /* 0x000000007c1c783b */ /* 0x000eae0000004200 */
[----:B------:R-:W-:Y:S08]  /*0ee0*/  HMMA.16816.F16 R6, R56, R68, R6 ;  /* 0x000000443806723c */ /* 0x000ff00000000806 */
[----:B------:R-:W-:Y:S08]  /*0ef0*/  HMMA.16816.F16 R74, R64, R70, R74 ;  /* 0x00000046404a723c */ /* 0x000ff0000000084a */
[-C--:B------:R-:W-:Y:S08]  /*0f00*/  HMMA.16816.F16 R10, R56, R52.reuse, R10 ;  /* 0x00000034380a723c */ /* 0x080ff0000000080a */
[-C--:B------:R-:W-:Y:S08]  /*0f10*/  HMMA.16816.F16 R12, R60, R52.reuse, R12 ;  /* 0x000000343c0c723c */ /* 0x080ff0000000080c */
[----:B------:R-:W-:Y:S08]  /*0f20*/  HMMA.16816.F16 R14, R64, R52, R14 ;  /* 0x00000034400e723c */ /* 0x000ff0000000080e */
[-C--:B------:R-:W-:Y:S08]  /*0f30*/  HMMA.16816.F16 R16, R48, R54.reuse, R16 ;  /* 0x000000363010723c */ /* 0x080ff00000000810 */
[-C--:B------:R-:W-:Y:S08]  /*0f40*/  HMMA.16816.F16 R18, R56, R54.reuse, R18 ;  /* 0x000000363812723c */ /* 0x080ff00000000812 */
[-C--:B------:R-:W-:Y:S08]  /*0f50*/  HMMA.16816.F16 R20, R60, R54.reuse, R20 ;  /* 0x000000363c14723c */ /* 0x080ff00000000814 */
[----:B------:R-:W-:Y:S08]  /*0f60*/  HMMA.16816.F16 R2, R64, R54, R2 ;  /* 0x000000364002723c */ /* 0x000ff00000000802 */
[C---:B-1----:R-:W-:Y:S08]  /*0f70*/  HMMA.16816.F16 R36, R48.reuse, R24, R36 ;  /* 0x000000183024723c */ /* 0x042ff00000000824 */
[C---:B------:R-:W-:Y:S08]  /*0f80*/  HMMA.16816.F16 R34, R48.reuse, R26, R34 ;  /* 0x0000001a3022723c */ /* 0x040ff00000000822 */
[C---:B--2---:R-:W-:Y:S08]  /*0f90*/  HMMA.16816.F16 R32, R48.reuse, R28, R32 ;  /* 0x0000001c3020723c */ /* 0x044ff00000000820 */
[----:B------:R-:W-:Y:S08]  /*0fa0*/  HMMA.16816.F16 R72, R48, R30, R44 ;  /* 0x0000001e3048723c */ /* 0x000ff0000000082c */
[C---:B------:R-:W-:Y:S08]  /*0fb0*/  HMMA.16816.F16 R70, R56.reuse, R24, R42 ;  /* 0x000000183846723c */ /* 0x040ff0000000082a */
[C---:B------:R-:W-:Y:S08]  /*0fc0*/  HMMA.16816.F16 R68, R56.reuse, R26, R40 ;  /* 0x0000001a3844723c */ /* 0x040ff00000000828 */
[C---:B------:R-:W-:Y:S08]  /*0fd0*/  HMMA.16816.F16 R38, R56.reuse, R28, R38 ;  /* 0x0000001c3826723c */ /* 0x040ff00000000826 */
        /* <DEDUP_REMOVED lines=8> */
[----:B------:R-:W-:Y:S01]  /*1060*/  HMMA.16816.F16 R100, R64, R30, R100 ;  /* 0x0000001e4064723c */ /* 0x000fe20000000864 */
[----:B------:R-:W-:Y:S06]  /*1070*/  BAR.SYNC.DEFER_BLOCKING 0x0 ;  /* 0x0000000000007b1d */ /* 0x000fec0000010000 */
[----:B------:R-:W-:-:S13]  /*1080*/  BRA.U UP0, `(.L_x_1) ;  /* 0xfffffff900487547 */ /* 0x000fda000b83ffff */
.L_x_0:
[----:B------:R-:W2:Y:S01]  /*1090*/  S2R R26, SR_LANEID ;  /* 0x00000000001a7919 */ /* 0x000ea20000000000 */
[----:B------:R-:W3:Y:S01]  /*10a0*/  LDC R28, c[0x0][0x39c] ;  /* 0x0000e700ff1c7b82 */ /* 0x000ee20000000800 */
[C---:B------:R-:W-:Y:S01]  /*10b0*/  IMAD.SHL.U32 R24, R0.reuse, 0x2, RZ ;  /* 0x0000000200187824 */ /* 0x040fe200078e00ff */
[----:B------:R-:W-:-:S04]  /*10c0*/  LOP3.LUT R25, R0, 0x3c0, RZ, 0xc0, !PT ;  /* 0x000003c000197812 */ /* 0x000fc800078ec0ff */
[----:B------:R-:W-:Y:S01]  /*10d0*/  LOP3.LUT R0, R24, 0x40, RZ, 0xc0, !PT ;  /* 0x0000004018007812 */ /* 0x000fe200078ec0ff */
[----:B------:R-:W-:Y:S01]  /*10e0*/  IMAD R25, R126, 0x100, R25 ;  /* 0x000001007e197824 */ /* 0x000fe200078e0219 */
[----:B------:R-:W4:Y:S03]  /*10f0*/  LDC.64 R42, c[0x0][0x390] ;  /* 0x0000e400ff2a7b82 */ /* 0x000f260000000a00 */
[----:B------:R-:W-:Y:S01]  /*1100*/  IMAD R0, R125, 0x80, R0 ;  /* 0x000000807d007824 */ /* 0x000fe200078e0200 */
[----:B---3--:R-:W-:-:S03]  /*1110*/  SHF.R.U32.HI R45, RZ, 0x1, R28 ;  /* 0x00000001ff2d7819 */ /* 0x008fc6000001161c */
[----:B------:R-:W-:Y:S02]  /*1120*/  IMAD R29, R0, R28, R25 ;  /* 0x0000001c001d7224 */ /* 0x000fe400078e0219 */
[----:B------:R-:W-:Y:S02]  /*1130*/  IMAD.MOV.U32 R25, RZ, RZ, RZ ;  /* 0x000000ffff197224 */ /* 0x000fe400078e00ff */
[C-C-:B------:R-:W-:Y:S01]  /*1140*/  IMAD R41, R28.reuse, 0x20, R29.reuse ;  /* 0x000000201c297824 */ /* 0x140fe200078e021d */
[----:B--2---:R-:W-:Y:S01]  /*1150*/  SHF.R.U32.HI R27, RZ, 0x2, R26 ;  /* 0x00000002ff1b7819 */ /* 0x004fe2000001161a */
[----:B------:R-:W-:Y:S01]  /*1160*/  IMAD R31, R28, 0x10, R29 ;  /* 0x000000101c1f7824 */ /* 0x000fe200078e021d */
[----:B------:R-:W-:-:S03]  /*1170*/  LOP3.LUT R24, R26, 0x3, RZ, 0xc0, !PT ;  /* 0x000000031a187812 */ /* 0x000fc600078ec0ff */
[----:B----4-:R-:W-:-:S04]  /*1180*/  IMAD.WIDE R30, R31, 0x2, R42 ;  /* 0x000000021f1e7825 */ /* 0x010fc800078e022a */
[----:B------:R-:W-:-:S04]  /*1190*/  IMAD.WIDE.U32 R26, R27, R45, R24 ;  /* 0x0000002d1b1a7225 */ /* 0x000fc800078e0018 */
[----:B------:R-:W-:-:S04]  /*11a0*/  IMAD.WIDE R24, R29, 0x2, R42 ;  /* 0x000000021d187825 */ /* 0x000fc800078e022a */
[----:B------:R-:W-:Y:S01]  /*11b0*/  IMAD R29, R28, 0x10, R41 ;  /* 0x000000101c1d7824 */ /* 0x000fe200078e0229 */
[----:B------:R-:W-:Y:S01]  /*11c0*/  LEA R24, P0, R26, R24, 0x2 ;  /* 0x000000181a187211 */ /* 0x000fe200078010ff */
[----:B------:R-:W-:-:S03]  /*11d0*/  IMAD.WIDE R40, R41, 0x2, R42 ;  /* 0x0000000229287825 */ /* 0x000fc600078e022a */
[C---:B------:R-:W-:Y:S01]  /*11e0*/  LEA.HI.X R25, R26.reuse, R25, R27, 0x2, P0 ;  /* 0x000000191a197211 */ /* 0x040fe200000f141b */
[----:B------:R-:W-:Y:S01]  /*11f0*/  IMAD.WIDE R42, R29, 0x2, R42 ;  /* 0x000000021d2a7825 */ /* 0x000fe200078e022a */
[C---:B------:R-:W-:Y:S02]  /*1200*/  LEA R30, P0, R26.reuse, R30, 0x2 ;  /* 0x0000001e1a1e7211 */ /* 0x040fe400078010ff */
[C---:B------:R-:W-:Y:S01]  /*1210*/  LEA R40, P1, R26.reuse, R40, 0x2 ;  /* 0x000000281a287211 */ /* 0x040fe200078210ff */
[----:B------:R-:W-:Y:S01]  /*1220*/  IMAD.WIDE.U32 R28, R45, 0x20, R24 ;  /* 0x000000202d1c7825 */ /* 0x000fe200078e0018 */
[----:B-1----:R-:W-:Y:S01]  /*1230*/  STG.E desc[UR6][R24.64], R8 ;  /* 0x0000000818007986 */ /* 0x002fe2000c101906 */
[C-C-:B------:R-:W-:Y:S02]  /*1240*/  LEA.HI.X R31, R26.reuse, R31, R27.reuse, 0x2, P0 ;  /* 0x0000001f1a1f7211 */ /* 0x140fe400000f141b */
[C---:B------:R-:W-:Y:S01]  /*1250*/  LEA.HI.X R41, R26.reuse, R41, R27, 0x2, P1 ;  /* 0x000000291a297211 */ /* 0x040fe200008f141b */
[----:B------:R1:W-:Y:S01]  /*1260*/  STG.E desc[UR6][R28.64], R9 ;  /* 0x000000091c007986 */ /* 0x0003e2000c101906 */
[----:B------:R-:W-:-:S03]  /*1270*/  LEA R42, P2, R26, R42, 0x2 ;  /* 0x0000002a1a2a7211 */ /* 0x000fc600078410ff */
[----:B------:R-:W-:Y:S01]  /*1280*/  STG.E desc[UR6][R24.64+0x10], R16 ;  /* 0x0000101018007986 */ /* 0x000fe2000c101906 */
[----:B------:R-:W-:-:S03]  /*1290*/  LEA.HI.X R43, R26, R43, R27, 0x2, P2 ;  /* 0x0000002b1a2b7211 */ /* 0x000fc600010f141b */
[----:B------:R2:W-:Y:S04]  /*12a0*/  STG.E desc[UR6][R28.64+0x10], R17 ;  /* 0x000010111c007986 */ /* 0x0005e8000c101906 */
[----:B------:R-:W-:Y:S01]  /*12b0*/  STG.E desc[UR6][R24.64+0x20], R4 ;  /* 0x0000200418007986 */ /* 0x000fe2000c101906 */
[----:B-1----:R-:W-:-:S03]  /*12c0*/  IMAD.WIDE.U32 R8, R45, 0x20, R40 ;  /* 0x000000202d087825 */ /* 0x002fc600078e0028 */
[----:B------:R1:W-:Y:S04]  /*12d0*/  STG.E desc[UR6][R28.64+0x20], R5 ;  /* 0x000020051c007986 */ /* 0x0003e8000c101906 */
[----:B------:R-:W-:Y:S01]  /*12e0*/  STG.E desc[UR6][R24.64+0x30], R82 ;  /* 0x0000305218007986 */ /* 0x000fe2000c101906 */
[----:B--2---:R-:W-:-:S03]  /*12f0*/  IMAD.WIDE.U32 R16, R45, 0x20, R42 ;  /* 0x000000202d107825 */ /* 0x004fc600078e002a */
[----:B------:R-:W-:Y:S04]  /*1300*/  STG.E desc[UR6][R28.64+0x30], R83 ;  /* 0x000030531c007986 */ /* 0x000fe8000c101906 */
[----:B------:R-:W-:Y:S01]  /*1310*/  STG.E desc[UR6][R24.64+0x40], R36 ;  /* 0x0000402418007986 */ /* 0x000fe2000c101906 */
[----:B-1----:R-:W-:-:S03]  /*1320*/  IMAD.WIDE.U32 R4, R45, 0x20, R30 ;  /* 0x000000202d047825 */ /* 0x002fc600078e001e */
[----:B------:R-:W-:Y:S04]  /*1330*/  STG.E desc[UR6][R28.64+0x40], R37 ;  /* 0x000040251c007986 */ /* 0x000fe8000c101906 */
        /* <DEDUP_REMOVED lines=53> */
[----:B------:R-:W-:Y:S01]  /*1690*/  STG.E desc[UR6][R16.64+0x70], R101 ;  /* 0x0000706510007986 */ /* 0x000fe2000c101906 */
[----:B------:R-:W-:Y:S05]  /*16a0*/  EXIT ;  /* 0x000000000000794d */ /* 0x000fea0003800000 */
.L_x_2:
[----:B------:R-:W-:-:S00]  /*16b0*/  BRA `(.L_x_2) ;  /* 0xfffffffc00fc7947 */ /* 0x000fc0000383ffff */
[----:B------:R-:W-:-:S00]  /*16c0*/  NOP ;  /* 0x0000000000007918 */ /* 0x000fc00000000000 */
        /* <DEDUP_REMOVED lines=11> */
.L_x_3:


//--------------------- .nv.shared._Z23wmma_v3_cpAsync_alignedILj128ELj256ELj32ELj256EEvP6__halfS1_S1_iii --------------------------
	.section	.nv.shared._Z23wmma_v3_cpAsync_alignedILj128ELj256ELj32ELj256EEvP6__halfS1_S1_iii,"aw",@nobits
	.sectionflags	@""
	.align	2
.nv.shared._Z23wmma_v3_cpAsync_alignedILj128ELj256ELj32ELj256EEvP6__halfS1_S1_iii:
	.zero		25600


//--------------------- .nv.shared.reserved.0     --------------------------
	.section	.nv.shared.reserved.0,"aw",@nobits
	.weak		__nv_reservedSMEM_offset_0_alias
	.size		__nv_reservedSMEM_offset_0_alias, 0, 64
	.other		__nv_reservedSMEM_offset_0_alias,@"STO_CUDA_RESERVED_SHARED STV_DEFAULT"
__nv_reservedSMEM_offset_0_alias:
	.zero		0
	.zero		64


//--------------------- .nv.constant0._Z23wmma_v3_cpAsync_alignedILj128ELj256ELj32ELj256EEvP6__halfS1_S1_iii --------------------------
	.section	.nv.constant0._Z23wmma_v3_cpAsync_alignedILj128ELj256ELj32ELj256EEvP6__halfS1_S1_iii,"a",@progbits
	.sectionflags	@""
	.align	4
.nv.constant0._Z23wmma_v3_cpAsync_alignedILj128ELj256ELj32ELj256EEvP6__halfS1_S1_iii:
	.zero		932


//--------------------- SYMBOLS --------------------------

	.type		.nv.reservedSmem.offset0,@object
	.size		.nv.reservedSmem.offset0,0x4
	.type		.nv.reservedSmem.cap,@object
	.size		.nv.reservedSmem.cap,0x4
